//
// Generated by NVIDIA NVVM Compiler
//
// Compiler Build ID: CL-36424714
// Cuda compilation tools, release 13.0, V13.0.88
// Based on NVVM 20.0.0
//

.version 9.0
.target sm_100
.address_size 64


.func  (.param .b32 func_retval0) _Z13regular_countP5Board(
	.param .b64 _Z13regular_countP5Board_param_0
)
{
	.reg .pred 	%p<68>;
	.reg .b16 	%rs<159>;
	.reg .b32 	%r<49>;
	.reg .b64 	%rd<2>;

	ld.param.u64 	%rd1, [_Z13regular_countP5Board_param_0];
	ld.u16 	%rs146, [%rd1+2];
	and.b16  	%rs45, %rs146, 7;
	setp.eq.s16 	%p1, %rs45, 7;
	and.b16  	%rs46, %rs146, 56;
	setp.eq.s16 	%p2, %rs46, 56;
	or.pred  	%p3, %p1, %p2;
	and.b16  	%rs47, %rs146, 448;
	setp.eq.s16 	%p4, %rs47, 448;
	or.pred  	%p5, %p3, %p4;
	and.b16  	%rs48, %rs146, 292;
	setp.eq.s16 	%p6, %rs48, 292;
	or.pred  	%p7, %p5, %p6;
	and.b16  	%rs49, %rs146, 146;
	setp.eq.s16 	%p8, %rs49, 146;
	or.pred  	%p9, %p7, %p8;
	and.b16  	%rs50, %rs146, 73;
	setp.eq.s16 	%p10, %rs50, 73;
	or.pred  	%p11, %p9, %p10;
	and.b16  	%rs51, %rs146, 273;
	setp.eq.s16 	%p12, %rs51, 273;
	or.pred  	%p13, %p11, %p12;
	and.b16  	%rs52, %rs146, 84;
	setp.eq.s16 	%p14, %rs52, 84;
	or.pred  	%p15, %p13, %p14;
	mov.b32 	%r41, 1;
	@%p15 bra 	$L__BB0_48;
	ld.u16 	%rs143, [%rd1+4];
	and.b16  	%rs53, %rs143, 7;
	setp.eq.s16 	%p16, %rs53, 7;
	and.b16  	%rs54, %rs143, 56;
	setp.eq.s16 	%p17, %rs54, 56;
	or.pred  	%p18, %p16, %p17;
	and.b16  	%rs55, %rs143, 448;
	setp.eq.s16 	%p19, %rs55, 448;
	or.pred  	%p20, %p18, %p19;
	and.b16  	%rs56, %rs143, 292;
	setp.eq.s16 	%p21, %rs56, 292;
	or.pred  	%p22, %p20, %p21;
	and.b16  	%rs57, %rs143, 146;
	setp.eq.s16 	%p23, %rs57, 146;
	or.pred  	%p24, %p22, %p23;
	and.b16  	%rs58, %rs143, 73;
	setp.eq.s16 	%p25, %rs58, 73;
	or.pred  	%p26, %p24, %p25;
	and.b16  	%rs59, %rs143, 273;
	setp.eq.s16 	%p27, %rs59, 273;
	or.pred  	%p28, %p26, %p27;
	and.b16  	%rs60, %rs143, 84;
	setp.eq.s16 	%p29, %rs60, 84;
	or.pred  	%p30, %p28, %p29;
	@%p30 bra 	$L__BB0_48;
	or.b16  	%rs3, %rs143, %rs146;
	setp.eq.s16 	%p31, %rs3, 511;
	@%p31 bra 	$L__BB0_48;
	and.b16  	%rs61, %rs3, 1;
	setp.eq.b16 	%p32, %rs61, 1;
	mov.b32 	%r41, 0;
	@%p32 bra 	$L__BB0_8;
	ld.u8 	%rs4, [%rd1];
	setp.eq.s16 	%p33, %rs4, 0;
	@%p33 bra 	$L__BB0_6;
	or.b16  	%rs62, %rs146, 1;
	st.u16 	[%rd1+2], %rs62;
	bra.uni 	$L__BB0_7;
$L__BB0_6:
	or.b16  	%rs63, %rs143, 1;
	st.u16 	[%rd1+4], %rs63;
$L__BB0_7:
	setp.eq.s16 	%p34, %rs4, 0;
	selp.u16 	%rs64, 1, 0, %p34;
	st.u8 	[%rd1], %rs64;
	{ // callseq 0, 0
	.param .b64 param0;
	st.param.b64 	[param0], %rd1;
	.param .b32 retval0;
	call.uni (retval0), 
	_Z13regular_countP5Board, 
	(
	param0
	);
	ld.param.b32 	%r41, [retval0];
	} // callseq 0
	ld.u16 	%rs65, [%rd1+4];
	and.b16  	%rs143, %rs65, -2;
	st.u16 	[%rd1+4], %rs143;
	ld.u16 	%rs66, [%rd1+2];
	and.b16  	%rs146, %rs66, -2;
	st.u16 	[%rd1+2], %rs146;
	ld.u8 	%rs67, [%rd1];
	setp.eq.s16 	%p35, %rs67, 0;
	selp.u16 	%rs68, 1, 0, %p35;
	st.u8 	[%rd1], %rs68;
$L__BB0_8:
	or.b16  	%rs69, %rs143, %rs146;
	and.b16  	%rs70, %rs69, 2;
	setp.ne.s16 	%p36, %rs70, 0;
	@%p36 bra 	$L__BB0_13;
	ld.u8 	%rs9, [%rd1];
	setp.eq.s16 	%p37, %rs9, 0;
	@%p37 bra 	$L__BB0_11;
	or.b16  	%rs71, %rs146, 2;
	st.u16 	[%rd1+2], %rs71;
	bra.uni 	$L__BB0_12;
$L__BB0_11:
	or.b16  	%rs72, %rs143, 2;
	st.u16 	[%rd1+4], %rs72;
$L__BB0_12:
	setp.eq.s16 	%p38, %rs9, 0;
	selp.u16 	%rs73, 1, 0, %p38;
	st.u8 	[%rd1], %rs73;
	{ // callseq 1, 0
	.param .b64 param0;
	st.param.b64 	[param0], %rd1;
	.param .b32 retval0;
	call.uni (retval0), 
	_Z13regular_countP5Board, 
	(
	param0
	);
	ld.param.b32 	%r24, [retval0];
	} // callseq 1
	add.s32 	%r41, %r24, %r41;
	ld.u16 	%rs74, [%rd1+4];
	and.b16  	%rs143, %rs74, -3;
	st.u16 	[%rd1+4], %rs143;
	ld.u16 	%rs75, [%rd1+2];
	and.b16  	%rs146, %rs75, -3;
	st.u16 	[%rd1+2], %rs146;
	ld.u8 	%rs76, [%rd1];
	setp.eq.s16 	%p39, %rs76, 0;
	selp.u16 	%rs77, 1, 0, %p39;
	st.u8 	[%rd1], %rs77;
$L__BB0_13:
	or.b16  	%rs78, %rs143, %rs146;
	and.b16  	%rs79, %rs78, 4;
	setp.ne.s16 	%p40, %rs79, 0;
	@%p40 bra 	$L__BB0_18;
	ld.u8 	%rs14, [%rd1];
	setp.eq.s16 	%p41, %rs14, 0;
	@%p41 bra 	$L__BB0_16;
	or.b16  	%rs80, %rs146, 4;
	st.u16 	[%rd1+2], %rs80;
	bra.uni 	$L__BB0_17;
$L__BB0_16:
	or.b16  	%rs81, %rs143, 4;
	st.u16 	[%rd1+4], %rs81;
$L__BB0_17:
	setp.eq.s16 	%p42, %rs14, 0;
	selp.u16 	%rs82, 1, 0, %p42;
	st.u8 	[%rd1], %rs82;
	{ // callseq 2, 0
	.param .b64 param0;
	st.param.b64 	[param0], %rd1;
	.param .b32 retval0;
	call.uni (retval0), 
	_Z13regular_countP5Board, 
	(
	param0
	);
	ld.param.b32 	%r26, [retval0];
	} // callseq 2
	add.s32 	%r41, %r26, %r41;
	ld.u16 	%rs83, [%rd1+4];
	and.b16  	%rs143, %rs83, -5;
	st.u16 	[%rd1+4], %rs143;
	ld.u16 	%rs84, [%rd1+2];
	and.b16  	%rs146, %rs84, -5;
	st.u16 	[%rd1+2], %rs146;
	ld.u8 	%rs85, [%rd1];
	setp.eq.s16 	%p43, %rs85, 0;
	selp.u16 	%rs86, 1, 0, %p43;
	st.u8 	[%rd1], %rs86;
$L__BB0_18:
	or.b16  	%rs87, %rs143, %rs146;
	and.b16  	%rs88, %rs87, 8;
	setp.ne.s16 	%p44, %rs88, 0;
	@%p44 bra 	$L__BB0_23;
	ld.u8 	%rs19, [%rd1];
	setp.eq.s16 	%p45, %rs19, 0;
	@%p45 bra 	$L__BB0_21;
	or.b16  	%rs89, %rs146, 8;
	st.u16 	[%rd1+2], %rs89;
	bra.uni 	$L__BB0_22;
$L__BB0_21:
	or.b16  	%rs90, %rs143, 8;
	st.u16 	[%rd1+4], %rs90;
$L__BB0_22:
	setp.eq.s16 	%p46, %rs19, 0;
	selp.u16 	%rs91, 1, 0, %p46;
	st.u8 	[%rd1], %rs91;
	{ // callseq 3, 0
	.param .b64 param0;
	st.param.b64 	[param0], %rd1;
	.param .b32 retval0;
	call.uni (retval0), 
	_Z13regular_countP5Board, 
	(
	param0
	);
	ld.param.b32 	%r28, [retval0];
	} // callseq 3
	add.s32 	%r41, %r28, %r41;
	ld.u16 	%rs92, [%rd1+4];
	and.b16  	%rs143, %rs92, -9;
	st.u16 	[%rd1+4], %rs143;
	ld.u16 	%rs93, [%rd1+2];
	and.b16  	%rs146, %rs93, -9;
	st.u16 	[%rd1+2], %rs146;
	ld.u8 	%rs94, [%rd1];
	setp.eq.s16 	%p47, %rs94, 0;
	selp.u16 	%rs95, 1, 0, %p47;
	st.u8 	[%rd1], %rs95;
$L__BB0_23:
	or.b16  	%rs96, %rs143, %rs146;
	and.b16  	%rs97, %rs96, 16;
	setp.ne.s16 	%p48, %rs97, 0;
	@%p48 bra 	$L__BB0_28;
	ld.u8 	%rs24, [%rd1];
	setp.eq.s16 	%p49, %rs24, 0;
	@%p49 bra 	$L__BB0_26;
	or.b16  	%rs98, %rs146, 16;
	st.u16 	[%rd1+2], %rs98;
	bra.uni 	$L__BB0_27;
$L__BB0_26:
	or.b16  	%rs99, %rs143, 16;
	st.u16 	[%rd1+4], %rs99;
$L__BB0_27:
	setp.eq.s16 	%p50, %rs24, 0;
	selp.u16 	%rs100, 1, 0, %p50;
	st.u8 	[%rd1], %rs100;
	{ // callseq 4, 0
	.param .b64 param0;
	st.param.b64 	[param0], %rd1;
	.param .b32 retval0;
	call.uni (retval0), 
	_Z13regular_countP5Board, 
	(
	param0
	);
	ld.param.b32 	%r30, [retval0];
	} // callseq 4
	add.s32 	%r41, %r30, %r41;
	ld.u16 	%rs101, [%rd1+4];
	and.b16  	%rs143, %rs101, -17;
	st.u16 	[%rd1+4], %rs143;
	ld.u16 	%rs102, [%rd1+2];
	and.b16  	%rs146, %rs102, -17;
	st.u16 	[%rd1+2], %rs146;
	ld.u8 	%rs103, [%rd1];
	setp.eq.s16 	%p51, %rs103, 0;
	selp.u16 	%rs104, 1, 0, %p51;
	st.u8 	[%rd1], %rs104;
$L__BB0_28:
	or.b16  	%rs105, %rs143, %rs146;
	and.b16  	%rs106, %rs105, 32;
	setp.ne.s16 	%p52, %rs106, 0;
	@%p52 bra 	$L__BB0_33;
	ld.u8 	%rs29, [%rd1];
	setp.eq.s16 	%p53, %rs29, 0;
	@%p53 bra 	$L__BB0_31;
	or.b16  	%rs107, %rs146, 32;
	st.u16 	[%rd1+2], %rs107;
	bra.uni 	$L__BB0_32;
$L__BB0_31:
	or.b16  	%rs108, %rs143, 32;
	st.u16 	[%rd1+4], %rs108;
$L__BB0_32:
	setp.eq.s16 	%p54, %rs29, 0;
	selp.u16 	%rs109, 1, 0, %p54;
	st.u8 	[%rd1], %rs109;
	{ // callseq 5, 0
	.param .b64 param0;
	st.param.b64 	[param0], %rd1;
	.param .b32 retval0;
	call.uni (retval0), 
	_Z13regular_countP5Board, 
	(
	param0
	);
	ld.param.b32 	%r32, [retval0];
	} // callseq 5
	add.s32 	%r41, %r32, %r41;
	ld.u16 	%rs110, [%rd1+4];
	and.b16  	%rs143, %rs110, -33;
	st.u16 	[%rd1+4], %rs143;
	ld.u16 	%rs111, [%rd1+2];
	and.b16  	%rs146, %rs111, -33;
	st.u16 	[%rd1+2], %rs146;
	ld.u8 	%rs112, [%rd1];
	setp.eq.s16 	%p55, %rs112, 0;
	selp.u16 	%rs113, 1, 0, %p55;
	st.u8 	[%rd1], %rs113;
$L__BB0_33:
	or.b16  	%rs114, %rs143, %rs146;
	and.b16  	%rs115, %rs114, 64;
	setp.ne.s16 	%p56, %rs115, 0;
	@%p56 bra 	$L__BB0_38;
	ld.u8 	%rs34, [%rd1];
	setp.eq.s16 	%p57, %rs34, 0;
	@%p57 bra 	$L__BB0_36;
	or.b16  	%rs116, %rs146, 64;
	st.u16 	[%rd1+2], %rs116;
	bra.uni 	$L__BB0_37;
$L__BB0_36:
	or.b16  	%rs117, %rs143, 64;
	st.u16 	[%rd1+4], %rs117;
$L__BB0_37:
	setp.eq.s16 	%p58, %rs34, 0;
	selp.u16 	%rs118, 1, 0, %p58;
	st.u8 	[%rd1], %rs118;
	{ // callseq 6, 0
	.param .b64 param0;
	st.param.b64 	[param0], %rd1;
	.param .b32 retval0;
	call.uni (retval0), 
	_Z13regular_countP5Board, 
	(
	param0
	);
	ld.param.b32 	%r34, [retval0];
	} // callseq 6
	add.s32 	%r41, %r34, %r41;
	ld.u16 	%rs119, [%rd1+4];
	and.b16  	%rs143, %rs119, -65;
	st.u16 	[%rd1+4], %rs143;
	ld.u16 	%rs120, [%rd1+2];
	and.b16  	%rs146, %rs120, -65;
	st.u16 	[%rd1+2], %rs146;
	ld.u8 	%rs121, [%rd1];
	setp.eq.s16 	%p59, %rs121, 0;
	selp.u16 	%rs122, 1, 0, %p59;
	st.u8 	[%rd1], %rs122;
$L__BB0_38:
	or.b16  	%rs123, %rs143, %rs146;
	and.b16  	%rs124, %rs123, 128;
	setp.ne.s16 	%p60, %rs124, 0;
	@%p60 bra 	$L__BB0_43;
	ld.u8 	%rs39, [%rd1];
	setp.eq.s16 	%p61, %rs39, 0;
	@%p61 bra 	$L__BB0_41;
	or.b16  	%rs125, %rs146, 128;
	st.u16 	[%rd1+2], %rs125;
	bra.uni 	$L__BB0_42;
$L__BB0_41:
	or.b16  	%rs126, %rs143, 128;
	st.u16 	[%rd1+4], %rs126;
$L__BB0_42:
	setp.eq.s16 	%p62, %rs39, 0;
	selp.u16 	%rs127, 1, 0, %p62;
	st.u8 	[%rd1], %rs127;
	{ // callseq 7, 0
	.param .b64 param0;
	st.param.b64 	[param0], %rd1;
	.param .b32 retval0;
	call.uni (retval0), 
	_Z13regular_countP5Board, 
	(
	param0
	);
	ld.param.b32 	%r36, [retval0];
	} // callseq 7
	add.s32 	%r41, %r36, %r41;
	ld.u16 	%rs128, [%rd1+4];
	and.b16  	%rs143, %rs128, -129;
	st.u16 	[%rd1+4], %rs143;
	ld.u16 	%rs129, [%rd1+2];
	and.b16  	%rs146, %rs129, -129;
	st.u16 	[%rd1+2], %rs146;
	ld.u8 	%rs130, [%rd1];
	setp.eq.s16 	%p63, %rs130, 0;
	selp.u16 	%rs131, 1, 0, %p63;
	st.u8 	[%rd1], %rs131;
$L__BB0_43:
	or.b16  	%rs132, %rs143, %rs146;
	and.b16  	%rs133, %rs132, 256;
	setp.ne.s16 	%p64, %rs133, 0;
	@%p64 bra 	$L__BB0_48;
	ld.u8 	%rs44, [%rd1];
	setp.eq.s16 	%p65, %rs44, 0;
	@%p65 bra 	$L__BB0_46;
	or.b16  	%rs134, %rs146, 256;
	st.u16 	[%rd1+2], %rs134;
	bra.uni 	$L__BB0_47;
$L__BB0_46:
	or.b16  	%rs135, %rs143, 256;
	st.u16 	[%rd1+4], %rs135;
$L__BB0_47:
	setp.eq.s16 	%p66, %rs44, 0;
	selp.u16 	%rs136, 1, 0, %p66;
	st.u8 	[%rd1], %rs136;
	{ // callseq 8, 0
	.param .b64 param0;
	st.param.b64 	[param0], %rd1;
	.param .b32 retval0;
	call.uni (retval0), 
	_Z13regular_countP5Board, 
	(
	param0
	);
	ld.param.b32 	%r38, [retval0];
	} // callseq 8
	add.s32 	%r41, %r38, %r41;
	ld.u16 	%rs137, [%rd1+4];
	and.b16  	%rs138, %rs137, -257;
	st.u16 	[%rd1+4], %rs138;
	ld.u16 	%rs139, [%rd1+2];
	and.b16  	%rs140, %rs139, -257;
	st.u16 	[%rd1+2], %rs140;
	ld.u8 	%rs141, [%rd1];
	setp.eq.s16 	%p67, %rs141, 0;
	selp.u16 	%rs142, 1, 0, %p67;
	st.u8 	[%rd1], %rs142;
$L__BB0_48:
	st.param.b32 	[func_retval0], %r41;
	ret;

}
	// .globl	_Z16gpu_single_countP5BoardPi
.visible .entry _Z16gpu_single_countP5BoardPi(
	.param .u64 .ptr .align 1 _Z16gpu_single_countP5BoardPi_param_0,
	.param .u64 .ptr .align 1 _Z16gpu_single_countP5BoardPi_param_1
)
{
	.local .align 2 .b8 	__local_depot1[6];
	.reg .b64 	%SP;
	.reg .b64 	%SPL;
	.reg .pred 	%p<2>;
	.reg .b16 	%rs<4>;
	.reg .b32 	%r<4>;
	.reg .b64 	%rd<8>;

	mov.u64 	%SPL, __local_depot1;
	cvta.local.u64 	%SP, %SPL;
	ld.param.u64 	%rd2, [_Z16gpu_single_countP5BoardPi_param_0];
	ld.param.u64 	%rd1, [_Z16gpu_single_countP5BoardPi_param_1];
	cvta.to.global.u64 	%rd3, %rd2;
	add.u64 	%rd4, %SP, 0;
	add.u64 	%rd5, %SPL, 0;
	ld.global.u8 	%rs1, [%rd3];
	ld.global.u16 	%rs2, [%rd3+2];
	ld.global.u16 	%rs3, [%rd3+4];
	st.local.u8 	[%rd5], %rs1;
	st.local.u16 	[%rd5+2], %rs2;
	st.local.u16 	[%rd5+4], %rs3;
	mov.u32 	%r1, %tid.x;
	setp.ne.s32 	%p1, %r1, 0;
	@%p1 bra 	$L__BB1_2;
	cvta.to.global.u64 	%rd6, %rd1;
	{ // callseq 9, 0
	.param .b64 param0;
	st.param.b64 	[param0], %rd4;
	.param .b32 retval0;
	call.uni (retval0), 
	_Z13regular_countP5Board, 
	(
	param0
	);
	ld.param.b32 	%r2, [retval0];
	} // callseq 9
	st.global.u32 	[%rd6], %r2;
$L__BB1_2:
	ret;

}
	// .globl	_Z15GPU_multi_countP5BoardPii
.visible .entry _Z15GPU_multi_countP5BoardPii(
	.param .u64 .ptr .align 1 _Z15GPU_multi_countP5BoardPii_param_0,
	.param .u64 .ptr .align 1 _Z15GPU_multi_countP5BoardPii_param_1,
	.param .u32 _Z15GPU_multi_countP5BoardPii_param_2
)
{
	.reg .pred 	%p<2>;
	.reg .b32 	%r<8>;
	.reg .b64 	%rd<8>;

	ld.param.u64 	%rd1, [_Z15GPU_multi_countP5BoardPii_param_0];
	ld.param.u64 	%rd2, [_Z15GPU_multi_countP5BoardPii_param_1];
	ld.param.u32 	%r2, [_Z15GPU_multi_countP5BoardPii_param_2];
	mov.u32 	%r3, %ctaid.x;
	mov.u32 	%r4, %ntid.x;
	mov.u32 	%r5, %tid.x;
	mad.lo.s32 	%r1, %r3, %r4, %r5;
	setp.ge.s32 	%p1, %r1, %r2;
	@%p1 bra 	$L__BB2_2;
	cvta.to.global.u64 	%rd3, %rd2;
	mul.wide.s32 	%rd4, %r1, 6;
	add.s64 	%rd5, %rd1, %rd4;
	{ // callseq 10, 0
	.param .b64 param0;
	st.param.b64 	[param0], %rd5;
	.param .b32 retval0;
	call.uni (retval0), 
	_Z13regular_countP5Board, 
	(
	param0
	);
	ld.param.b32 	%r6, [retval0];
	} // callseq 10
	mul.wide.s32 	%rd6, %r1, 4;
	add.s64 	%rd7, %rd3, %rd6;
	st.global.u32 	[%rd7], %r6;
$L__BB2_2:
	ret;

}


// ===== COMPILED SASS (sm_100) =====

	.target	sm_100

	.elftype	@"ET_EXEC"


//--------------------- .note.nv.tkinfo           --------------------------
	.section	.note.nv.tkinfo,"",@"SHT_NOTE"
	.sectionflags	@"SHF_NOTE_NV_TKINFO"
	.tkinfo
        /*0018*/ 	.word	0x00000002
        /*0030*/ 	.string	""
        /*0030*/ 	.string	"ptxas"
        /*0030*/ 	.string	"Cuda compilation tools, release 13.0, V13.0.88"
        /*0030*/ 	.string	"Build cuda_13.0.r13.0/compiler.36424714_0"
        /*0030*/ 	.string	"-arch sm_100 -m 64 "



//--------------------- .note.nv.cuinfo           --------------------------
	.section	.note.nv.cuinfo,"",@"SHT_NOTE"
	.sectionflags	@"SHF_NOTE_NV_CUINFO"
        /*0018*/ 	.short	0x0002
        /*001a*/ 	.short	0x0064
        /*001c*/ 	.short	0x0082
	.zero		2


//--------------------- .nv.info                  --------------------------
	.section	.nv.info,"",@"SHT_CUDA_INFO"
	.align	4


	//----- nvinfo : EIATTR_REGCOUNT
	.align		4
        /*0000*/ 	.byte	0x04, 0x2f
        /*0002*/ 	.short	(.L_1 - .L_0)
	.align		4
.L_0:
        /*0004*/ 	.word	index@(_Z16gpu_single_countP5BoardPi)
        /*0008*/ 	.word	0x0000001a


	//----- nvinfo : EIATTR_FRAME_SIZE
	.align		4
.L_1:
        /*000c*/ 	.byte	0x04, 0x11
        /*000e*/ 	.short	(.L_3 - .L_2)
	.align		4
.L_2:
        /*0010*/ 	.word	index@($_Z16gpu_single_countP5BoardPi$_Z13regular_countP5Board)
        /*0014*/ 	.word	0x00000008


	//----- nvinfo : EIATTR_FRAME_SIZE
	.align		4
.L_3:
        /*0018*/ 	.byte	0x04, 0x11
        /*001a*/ 	.short	(.L_5 - .L_4)
	.align		4
.L_4:
        /*001c*/ 	.word	index@(_Z16gpu_single_countP5BoardPi)
        /*0020*/ 	.word	0x00000008


	//----- nvinfo : EIATTR_REGCOUNT
	.align		4
.L_5:
        /*0024*/ 	.byte	0x04, 0x2f
        /*0026*/ 	.short	(.L_7 - .L_6)
	.align		4
.L_6:
        /*0028*/ 	.word	index@(_Z15GPU_multi_countP5BoardPii)
        /*002c*/ 	.word	0x0000001a


	//----- nvinfo : EIATTR_FRAME_SIZE
	.align		4
.L_7:
        /*0030*/ 	.byte	0x04, 0x11
        /*0032*/ 	.short	(.L_9 - .L_8)
	.align		4
.L_8:
        /*0034*/ 	.word	index@($_Z15GPU_multi_countP5BoardPii$_Z13regular_countP5Board)
        /*0038*/ 	.word	0x00000000


	//----- nvinfo : EIATTR_FRAME_SIZE
	.align		4
.L_9:
        /*003c*/ 	.byte	0x04, 0x11
        /*003e*/ 	.short	(.L_11 - .L_10)
	.align		4
.L_10:
        /*0040*/ 	.word	index@(_Z15GPU_multi_countP5BoardPii)
        /*0044*/ 	.word	0x00000000


	//----- nvinfo : EIATTR_MIN_STACK_SIZE
	.align		4
.L_11:
        /*0048*/ 	.byte	0x04, 0x12
        /*004a*/ 	.short	(.L_13 - .L_12)
	.align		4
.L_12:
        /*004c*/ 	.word	index@(_Z15GPU_multi_countP5BoardPii)
        /*0050*/ 	.word	0x00000000


	//----- nvinfo : EIATTR_MIN_STACK_SIZE
	.align		4
.L_13:
        /*0054*/ 	.byte	0x04, 0x12
        /*0056*/ 	.short	(.L_15 - .L_14)
	.align		4
.L_14:
        /*0058*/ 	.word	index@(_Z16gpu_single_countP5BoardPi)
        /*005c*/ 	.word	0x00000008
.L_15:


//--------------------- .nv.compat                --------------------------
	.section	.nv.compat,"",@"SHT_CUDA_COMPAT_INFO"
	.align	4
        /*0000*/ 	.byte	0x02, 0x09, 0x00, 0x00, 0x02, 0x02, 0x01, 0x00, 0x02, 0x05, 0x05, 0x00, 0x03, 0x07, 0x01, 0x01
        /*0010*/ 	.byte	0x02, 0x03, 0x00, 0x00, 0x02, 0x06, 0x01, 0x00, 0x04, 0x0b, 0x08, 0x00, 0x09, 0x00, 0x00, 0x00
        /*0020*/ 	.byte	0x00, 0x00, 0x00, 0x00


//--------------------- .nv.info._Z15GPU_multi_countP5BoardPii --------------------------
	.section	.nv.info._Z15GPU_multi_countP5BoardPii,"",@"SHT_CUDA_INFO"
	.sectionflags	@""
	.align	4


	//----- nvinfo : EIATTR_CUDA_API_VERSION
	.align		4
        /*0000*/ 	.byte	0x04, 0x37
        /*0002*/ 	.short	(.L_17 - .L_16)
.L_16:
        /*0004*/ 	.word	0x00000082


	//----- nvinfo : EIATTR_KPARAM_INFO
	.align		4
.L_17:
        /*0008*/ 	.byte	0x04, 0x17
        /*000a*/ 	.short	(.L_19 - .L_18)
.L_18:
        /*000c*/ 	.word	0x00000000
        /*0010*/ 	.short	0x0002
        /*0012*/ 	.short	0x0010
        /*0014*/ 	.byte	0x00, 0xf0, 0x11, 0x00


	//----- nvinfo : EIATTR_KPARAM_INFO
	.align		4
.L_19:
        /*0018*/ 	.byte	0x04, 0x17
        /*001a*/ 	.short	(.L_21 - .L_20)
.L_20:
        /*001c*/ 	.word	0x00000000
        /*0020*/ 	.short	0x0001
        /*0022*/ 	.short	0x0008
        /*0024*/ 	.byte	0x00, 0xf5, 0x21, 0x00


	//----- nvinfo : EIATTR_KPARAM_INFO
	.align		4
.L_21:
        /*0028*/ 	.byte	0x04, 0x17
        /*002a*/ 	.short	(.L_23 - .L_22)
.L_22:
        /*002c*/ 	.word	0x00000000
        /*0030*/ 	.short	0x0000
        /*0032*/ 	.short	0x0000
        /*0034*/ 	.byte	0x00, 0xf5, 0x21, 0x00


	//----- nvinfo : EIATTR_SPARSE_MMA_MASK
	.align		4
.L_23:
        /*0038*/ 	.byte	0x03, 0x50
        /*003a*/ 	.short	0x0000


	//----- nvinfo : EIATTR_MAXREG_COUNT
	.align		4
        /*003c*/ 	.byte	0x03, 0x1b
        /*003e*/ 	.short	0x00ff


	//----- nvinfo : EIATTR_MERCURY_ISA_VERSION
	.align		4
        /*0040*/ 	.byte	0x03, 0x5f
        /*0042*/ 	.short	0x0101


	//----- nvinfo : EIATTR_VRC_CTA_INIT_COUNT
	.align		4
        /*0044*/ 	.byte	0x02, 0x4a
	.zero		1
	.zero		1


	//----- nvinfo : EIATTR_EXIT_INSTR_OFFSETS
	.align		4
        /*0048*/ 	.byte	0x04, 0x1c
        /*004a*/ 	.short	(.L_25 - .L_24)


	//   ....[0]....
.L_24:
        /*004c*/ 	.word	0x00000070


	//   ....[1]....
        /*0050*/ 	.word	0x00000110


	//----- nvinfo : EIATTR_CRS_STACK_SIZE
	.align		4
.L_25:
        /*0054*/ 	.byte	0x04, 0x1e
        /*0056*/ 	.short	(.L_27 - .L_26)
.L_26:
        /*0058*/ 	.word	0x00000000


	//----- nvinfo : EIATTR_CBANK_PARAM_SIZE
	.align		4
.L_27:
        /*005c*/ 	.byte	0x03, 0x19
        /*005e*/ 	.short	0x0014


	//----- nvinfo : EIATTR_PARAM_CBANK
	.align		4
        /*0060*/ 	.byte	0x04, 0x0a
        /*0062*/ 	.short	(.L_29 - .L_28)
	.align		4
.L_28:
        /*0064*/ 	.word	index@(.nv.constant0._Z15GPU_multi_countP5BoardPii)
        /*0068*/ 	.short	0x0380
        /*006a*/ 	.short	0x0014


	//----- nvinfo : EIATTR_SW_WAR
	.align		4
.L_29:
        /*006c*/ 	.byte	0x04, 0x36
        /*006e*/ 	.short	(.L_31 - .L_30)
.L_30:
        /*0070*/ 	.word	0x00000008
.L_31:


//--------------------- .nv.info._Z16gpu_single_countP5BoardPi --------------------------
	.section	.nv.info._Z16gpu_single_countP5BoardPi,"",@"SHT_CUDA_INFO"
	.sectionflags	@""
	.align	4


	//----- nvinfo : EIATTR_CUDA_API_VERSION
	.align		4
        /*0000*/ 	.byte	0x04, 0x37
        /*0002*/ 	.short	(.L_33 - .L_32)
.L_32:
        /*0004*/ 	.word	0x00000082


	//----- nvinfo : EIATTR_KPARAM_INFO
	.align		4
.L_33:
        /*0008*/ 	.byte	0x04, 0x17
        /*000a*/ 	.short	(.L_35 - .L_34)
.L_34:
        /*000c*/ 	.word	0x00000000
        /*0010*/ 	.short	0x0001
        /*0012*/ 	.short	0x0008
        /*0014*/ 	.byte	0x00, 0xf5, 0x21, 0x00


	//----- nvinfo : EIATTR_KPARAM_INFO
	.align		4
.L_35:
        /*0018*/ 	.byte	0x04, 0x17
        /*001a*/ 	.short	(.L_37 - .L_36)
.L_36:
        /*001c*/ 	.word	0x00000000
        /*0020*/ 	.short	0x0000
        /*0022*/ 	.short	0x0000
        /*0024*/ 	.byte	0x00, 0xf5, 0x21, 0x00


	//----- nvinfo : EIATTR_SPARSE_MMA_MASK
	.align		4
.L_37:
        /*0028*/ 	.byte	0x03, 0x50
        /*002a*/ 	.short	0x0000


	//----- nvinfo : EIATTR_MAXREG_COUNT
	.align		4
        /*002c*/ 	.byte	0x03, 0x1b
        /*002e*/ 	.short	0x00ff


	//----- nvinfo : EIATTR_MERCURY_ISA_VERSION
	.align		4
        /*0030*/ 	.byte	0x03, 0x5f
        /*0032*/ 	.short	0x0101


	//----- nvinfo : EIATTR_VRC_CTA_INIT_COUNT
	.align		4
        /*0034*/ 	.byte	0x02, 0x4a
	.zero		1
	.zero		1


	//----- nvinfo : EIATTR_EXIT_INSTR_OFFSETS
	.align		4
        /*0038*/ 	.byte	0x04, 0x1c
        /*003a*/ 	.short	(.L_39 - .L_38)


	//   ....[0]....
.L_38:
        /*003c*/ 	.word	0x00000100


	//   ....[1]....
        /*0040*/ 	.word	0x00000170


	//----- nvinfo : EIATTR_CRS_STACK_SIZE
	.align		4
.L_39:
        /*0044*/ 	.byte	0x04, 0x1e
        /*0046*/ 	.short	(.L_41 - .L_40)
.L_40:
        /*0048*/ 	.word	0x00000000


	//----- nvinfo : EIATTR_CBANK_PARAM_SIZE
	.align		4
.L_41:
        /*004c*/ 	.byte	0x03, 0x19
        /*004e*/ 	.short	0x0010


	//----- nvinfo : EIATTR_PARAM_CBANK
	.align		4
        /*0050*/ 	.byte	0x04, 0x0a
        /*0052*/ 	.short	(.L_43 - .L_42)
	.align		4
.L_42:
        /*0054*/ 	.word	index@(.nv.constant0._Z16gpu_single_countP5BoardPi)
        /*0058*/ 	.short	0x0380
        /*005a*/ 	.short	0x0010


	//----- nvinfo : EIATTR_SW_WAR
	.align		4
.L_43:
        /*005c*/ 	.byte	0x04, 0x36
        /*005e*/ 	.short	(.L_45 - .L_44)
.L_44:
        /*0060*/ 	.word	0x00000008
.L_45:


//--------------------- .nv.callgraph             --------------------------
	.section	.nv.callgraph,"",@"SHT_CUDA_CALLGRAPH"
	.align	4
	.sectionentsize	8
	.align		4
        /*0000*/ 	.word	0x00000000
	.align		4
        /*0004*/ 	.word	0xffffffff
	.align		4
        /*0008*/ 	.word	0x00000000
	.align		4
        /*000c*/ 	.word	0xfffffffe
	.align		4
        /*0010*/ 	.word	0x00000000
	.align		4
        /*0014*/ 	.word	0xfffffffd
	.align		4
        /*0018*/ 	.word	0x00000000
	.align		4
        /*001c*/ 	.word	0xfffffffc


//--------------------- .text._Z15GPU_multi_countP5BoardPii --------------------------
	.section	.text._Z15GPU_multi_countP5BoardPii,"ax",@progbits
	.align	128
        .global         _Z15GPU_multi_countP5BoardPii
        .type           _Z15GPU_multi_countP5BoardPii,@function
        .size           _Z15GPU_multi_countP5BoardPii,(.L_x_38 - _Z15GPU_multi_countP5BoardPii)
        .other          _Z15GPU_multi_countP5BoardPii,@"STO_CUDA_ENTRY STV_DEFAULT"
_Z15GPU_multi_countP5BoardPii:
.text._Z15GPU_multi_countP5BoardPii:
[----:B------:R-:W0:Y:S01]  /*0000*/  LDC R1, c[0x0][0x37c] ;  /* 0x0000df00ff017b82 */ /* 0x000e220000000800 */
[----:B------:R-:W1:Y:S07]  /*0010*/  S2R R3, SR_TID.X ;  /* 0x0000000000037919 */ /* 0x000e6e0000002100 */
[----:B------:R-:W1:Y:S01]  /*0020*/  S2UR UR4, SR_CTAID.X ;  /* 0x00000000000479c3 */ /* 0x000e620000002500 */
[----:B------:R-:W2:Y:S07]  /*0030*/  LDCU UR5, c[0x0][0x390] ;  /* 0x00007200ff0577ac */ /* 0x000eae0008000800 */
[----:B------:R-:W1:Y:S02]  /*0040*/  LDC R2, c[0x0][0x360] ;  /* 0x0000d800ff027b82 */ /* 0x000e640000000800 */
[----:B-1----:R-:W-:-:S05]  /*0050*/  IMAD R2, R2, UR4, R3 ;  /* 0x0000000402027c24 */ /* 0x002fca000f8e0203 */
[----:B--2---:R-:W-:-:S13]  /*0060*/  ISETP.GE.AND P0, PT, R2, UR5, PT ;  /* 0x0000000502007c0c */ /* 0x004fda000bf06270 */
[----:B0-----:R-:W-:Y:S05]  /*0070*/  @P0 EXIT ;  /* 0x000000000000094d */ /* 0x001fea0003800000 */
[----:B------:R-:W0:Y:S01]  /*0080*/  LDC.64 R4, c[0x0][0x380] ;  /* 0x0000e000ff047b82 */ /* 0x000e220000000a00 */
[----:B------:R-:W-:Y:S01]  /*0090*/  MOV R20, 0xe0 ;  /* 0x000000e000147802 */ /* 0x000fe20000000f00 */
[----:B------:R-:W-:Y:S01]  /*00a0*/  IMAD.MOV.U32 R21, RZ, RZ, 0x0 ;  /* 0x00000000ff157424 */ /* 0x000fe200078e00ff */
[----:B------:R-:W1:Y:S02]  /*00b0*/  LDCU.64 UR36, c[0x0][0x358] ;  /* 0x00006b00ff2477ac */ /* 0x000e640008000a00 */
[----:B01----:R-:W-:-:S07]  /*00c0*/  IMAD.WIDE R4, R2, 0x6, R4 ;  /* 0x0000000602047825 */ /* 0x003fce00078e0204 */
[----:B------:R-:W-:Y:S05]  /*00d0*/  CALL.REL.NOINC `($_Z15GPU_multi_countP5BoardPii$_Z13regular_countP5Board) ;  /* 0x0000000000107944 */ /* 0x000fea0003c00000 */
[----:B------:R-:W0:Y:S02]  /*00e0*/  LDC.64 R6, c[0x0][0x388] ;  /* 0x0000e200ff067b82 */ /* 0x000e240000000a00 */
[----:B0-----:R-:W-:-:S05]  /*00f0*/  IMAD.WIDE R2, R2, 0x4, R6 ;  /* 0x0000000402027825 */ /* 0x001fca00078e0206 */
[----:B------:R-:W-:Y:S01]  /*0100*/  STG.E desc[UR36][R2.64], R4 ;  /* 0x0000000402007986 */ /* 0x000fe2000c101924 */
[----:B------:R-:W-:Y:S05]  /*0110*/  EXIT ;  /* 0x000000000000794d */ /* 0x000fea0003800000 */
        .type           $_Z15GPU_multi_countP5BoardPii$_Z13regular_countP5Board,@function
        .size           $_Z15GPU_multi_countP5BoardPii$_Z13regular_countP5Board,(.L_x_38 - $_Z15GPU_multi_countP5BoardPii$_Z13regular_countP5Board)
$_Z15GPU_multi_countP5BoardPii$_Z13regular_countP5Board:
[----:B------:R-:W-:-:S05]  /*0120*/  VIADD R1, R1, 0xffffffd8 ;  /* 0xffffffd801017836 */ /* 0x000fca0000000000 */
[----:B------:R-:W-:Y:S04]  /*0130*/  STL [R1+0x20], R23 ;  /* 0x0000201701007387 */ /* 0x000fe80000100800 */
[----:B------:R-:W-:Y:S04]  /*0140*/  STL [R1+0x1c], R22 ;  /* 0x00001c1601007387 */ /* 0x000fe80000100800 */
[----:B------:R-:W-:Y:S04]  /*0150*/  STL [R1+0x18], R21 ;  /* 0x0000181501007387 */ /* 0x000fe80000100800 */
[----:B------:R-:W-:Y:S04]  /*0160*/  STL [R1+0x14], R20 ;  /* 0x0000141401007387 */ /* 0x000fe80000100800 */
[----:B------:R0:W-:Y:S04]  /*0170*/  STL [R1+0x10], R19 ;  /* 0x0000101301007387 */ /* 0x0001e80000100800 */
[----:B------:R1:W-:Y:S04]  /*0180*/  STL [R1+0xc], R18 ;  /* 0x00000c1201007387 */ /* 0x0003e80000100800 */
[----:B------:R-:W-:Y:S01]  /*0190*/  STL [R1+0x8], R17 ;  /* 0x0000081101007387 */ /* 0x000fe20000100800 */
[----:B0-----:R-:W-:-:S03]  /*01a0*/  IMAD.MOV.U32 R19, RZ, RZ, R5 ;  /* 0x000000ffff137224 */ /* 0x001fc600078e0005 */
[----:B------:R0:W-:Y:S01]  /*01b0*/  STL [R1+0x4], R16 ;  /* 0x0000041001007387 */ /* 0x0001e20000100800 */
[----:B-1----:R-:W-:-:S03]  /*01c0*/  IMAD.MOV.U32 R18, RZ, RZ, R4 ;  /* 0x000000ffff127224 */ /* 0x002fc600078e0004 */
[----:B------:R1:W-:Y:S01]  /*01d0*/  STL [R1], R2 ;  /* 0x0000000201007387 */ /* 0x0003e20000100800 */
[----:B0-----:R-:W0:Y:S05]  /*01e0*/  BMOV.32.CLEAR R16, B7 ;  /* 0x0000000007107355 */ /* 0x001e2a0000100000 */
[----:B-1----:R-:W1:Y:S05]  /*01f0*/  BMOV.32.CLEAR R2, B6 ;  /* 0x0000000006027355 */ /* 0x002e6a0000100000 */
[----:B------:R-:W2:Y:S02]  /*0200*/  LDC.64 R22, c[0x0][0x358] ;  /* 0x0000d600ff167b82 */ /* 0x000ea40000000a00 */
[----:B--2---:R-:W-:-:S02]  /*0210*/  R2UR UR4, R22 ;  /* 0x00000000160472ca */ /* 0x004fc400000e0000 */
[----:B------:R-:W-:-:S13]  /*0220*/  R2UR UR5, R23 ;  /* 0x00000000170572ca */ /* 0x000fda00000e0000 */
[----:B------:R-:W2:Y:S01]  /*0230*/  LD.E.U16 R0, desc[UR4][R18.64+0x2] ;  /* 0x0000020412007980 */ /* 0x000ea2000c101500 */
[----:B------:R-:W-:Y:S01]  /*0240*/  BSSY.RECONVERGENT B7, `(.L_x_0) ;  /* 0x00001b5000077945 */ /* 0x000fe20003800200 */
[----:B------:R-:W-:Y:S01]  /*0250*/  IMAD.MOV.U32 R17, RZ, RZ, 0x1 ;  /* 0x00000001ff117424 */ /* 0x000fe200078e00ff */
[C---:B--2---:R-:W-:Y:S02]  /*0260*/  LOP3.LUT R4, R0.reuse, 0x38, RZ, 0xc0, !PT ;  /* 0x0000003800047812 */ /* 0x044fe400078ec0ff */
[----:B------:R-:W-:Y:S02]  /*0270*/  LOP3.LUT R3, R0, 0x7, RZ, 0xc0, !PT ;  /* 0x0000000700037812 */ /* 0x000fe400078ec0ff */
[----:B------:R-:W-:Y:S02]  /*0280*/  ISETP.NE.AND P0, PT, R4, 0x38, PT ;  /* 0x000000380400780c */ /* 0x000fe40003f05270 */
[----:B------:R-:W-:Y:S02]  /*0290*/  LOP3.LUT R4, R0, 0x1c0, RZ, 0xc0, !PT ;  /* 0x000001c000047812 */ /* 0x000fe400078ec0ff */
[----:B------:R-:W-:-:S02]  /*02a0*/  ISETP.EQ.OR P0, PT, R3, 0x7, !P0 ;  /* 0x000000070300780c */ /* 0x000fc40004702670 */
[----:B------:R-:W-:Y:S02]  /*02b0*/  LOP3.LUT R3, R0, 0x124, RZ, 0xc0, !PT ;  /* 0x0000012400037812 */ /* 0x000fe400078ec0ff */
[----:B------:R-:W-:Y:S02]  /*02c0*/  ISETP.EQ.OR P0, PT, R4, 0x1c0, P0 ;  /* 0x000001c00400780c */ /* 0x000fe40000702670 */
[C---:B------:R-:W-:Y:S02]  /*02d0*/  LOP3.LUT R4, R0.reuse, 0x92, RZ, 0xc0, !PT ;  /* 0x0000009200047812 */ /* 0x040fe400078ec0ff */
[----:B------:R-:W-:Y:S02]  /*02e0*/  ISETP.EQ.OR P0, PT, R3, 0x124, P0 ;  /* 0x000001240300780c */ /* 0x000fe40000702670 */
[----:B------:R-:W-:Y:S02]  /*02f0*/  LOP3.LUT R3, R0, 0x49, RZ, 0xc0, !PT ;  /* 0x0000004900037812 */ /* 0x000fe400078ec0ff */
[----:B------:R-:W-:-:S02]  /*0300*/  ISETP.EQ.OR P0, PT, R4, 0x92, P0 ;  /* 0x000000920400780c */ /* 0x000fc40000702670 */
[C---:B------:R-:W-:Y:S02]  /*0310*/  LOP3.LUT R4, R0.reuse, 0x111, RZ, 0xc0, !PT ;  /* 0x0000011100047812 */ /* 0x040fe400078ec0ff */
[----:B------:R-:W-:Y:S02]  /*0320*/  ISETP.EQ.OR P0, PT, R3, 0x49, P0 ;  /* 0x000000490300780c */ /* 0x000fe40000702670 */
[----:B------:R-:W-:Y:S02]  /*0330*/  LOP3.LUT R3, R0, 0x54, RZ, 0xc0, !PT ;  /* 0x0000005400037812 */ /* 0x000fe400078ec0ff */
[----:B------:R-:W-:-:S04]  /*0340*/  ISETP.EQ.OR P0, PT, R4, 0x111, P0 ;  /* 0x000001110400780c */ /* 0x000fc80000702670 */
[----:B------:R-:W-:-:S13]  /*0350*/  ISETP.EQ.OR P0, PT, R3, 0x54, P0 ;  /* 0x000000540300780c */ /* 0x000fda0000702670 */
[----:B01----:R-:W-:Y:S05]  /*0360*/  @P0 BRA `(.L_x_1) ;  /* 0x0000001800880947 */ /* 0x003fea0003800000 */
[----:B------:R-:W-:Y:S02]  /*0370*/  R2UR UR4, R22 ;  /* 0x00000000160472ca */ /* 0x000fe400000e0000 */
[----:B------:R-:W-:-:S13]  /*0380*/  R2UR UR5, R23 ;  /* 0x00000000170572ca */ /* 0x000fda00000e0000 */
[----:B------:R-:W2:Y:S02]  /*0390*/  LD.E.U16 R7, desc[UR4][R18.64+0x4] ;  /* 0x0000040412077980 */ /* 0x000ea4000c101500 */
[C---:B--2---:R-:W-:Y:S02]  /*03a0*/  LOP3.LUT R4, R7.reuse, 0x38, RZ, 0xc0, !PT ;  /* 0x0000003807047812 */ /* 0x044fe400078ec0ff */
[C---:B------:R-:W-:Y:S02]  /*03b0*/  LOP3.LUT R3, R7.reuse, 0x7, RZ, 0xc0, !PT ;  /* 0x0000000707037812 */ /* 0x040fe400078ec0ff */
[----:B------:R-:W-:Y:S02]  /*03c0*/  ISETP.NE.AND P0, PT, R4, 0x38, PT ;  /* 0x000000380400780c */ /* 0x000fe40003f05270 */
[----:B------:R-:W-:Y:S02]  /*03d0*/  LOP3.LUT R4, R7, 0x1c0, RZ, 0xc0, !PT ;  /* 0x000001c007047812 */ /* 0x000fe400078ec0ff */
[----:B------:R-:W-:-:S02]  /*03e0*/  ISETP.EQ.OR P0, PT, R3, 0x7, !P0 ;  /* 0x000000070300780c */ /* 0x000fc40004702670 */
[C---:B------:R-:W-:Y:S02]  /*03f0*/  LOP3.LUT R3, R7.reuse, 0x124, RZ, 0xc0, !PT ;  /* 0x0000012407037812 */ /* 0x040fe400078ec0ff */
[----:B------:R-:W-:Y:S02]  /*0400*/  ISETP.EQ.OR P0, PT, R4, 0x1c0, P0 ;  /* 0x000001c00400780c */ /* 0x000fe40000702670 */
[----:B------:R-:W-:Y:S02]  /*0410*/  LOP3.LUT R4, R7, 0x92, RZ, 0xc0, !PT ;  /* 0x0000009207047812 */ /* 0x000fe400078ec0ff */
[----:B------:R-:W-:Y:S02]  /*0420*/  ISETP.EQ.OR P0, PT, R3, 0x124, P0 ;  /* 0x000001240300780c */ /* 0x000fe40000702670 */
[----:B------:R-:W-:Y:S02]  /*0430*/  LOP3.LUT R3, R7, 0x49, RZ, 0xc0, !PT ;  /* 0x0000004907037812 */ /* 0x000fe400078ec0ff */
[----:B------:R-:W-:-:S02]  /*0440*/  ISETP.EQ.OR P0, PT, R4, 0x92, P0 ;  /* 0x000000920400780c */ /* 0x000fc40000702670 */
[----:B------:R-:W-:Y:S02]  /*0450*/  LOP3.LUT R4, R7, 0x111, RZ, 0xc0, !PT ;  /* 0x0000011107047812 */ /* 0x000fe400078ec0ff */
[----:B------:R-:W-:Y:S02]  /*0460*/  ISETP.EQ.OR P0, PT, R3, 0x49, P0 ;  /* 0x000000490300780c */ /* 0x000fe40000702670 */
[----:B------:R-:W-:Y:S02]  /*0470*/  LOP3.LUT R3, R7, 0x54, RZ, 0xc0, !PT ;  /* 0x0000005407037812 */ /* 0x000fe400078ec0ff */
[----:B------:R-:W-:-:S04]  /*0480*/  ISETP.EQ.OR P0, PT, R4, 0x111, P0 ;  /* 0x000001110400780c */ /* 0x000fc80000702670 */
[----:B------:R-:W-:-:S13]  /*0490*/  ISETP.EQ.OR P0, PT, R3, 0x54, P0 ;  /* 0x000000540300780c */ /* 0x000fda0000702670 */
[----:B------:R-:W-:Y:S05]  /*04a0*/  @P0 BRA `(.L_x_1) ;  /* 0x0000001800380947 */ /* 0x000fea0003800000 */
[----:B------:R-:W-:-:S04]  /*04b0*/  LOP3.LUT R4, R7, R0, RZ, 0xfc, !PT ;  /* 0x0000000007047212 */ /* 0x000fc800078efcff */
[----:B------:R-:W-:-:S04]  /*04c0*/  PRMT R3, R4, 0x9910, RZ ;  /* 0x0000991004037816 */ /* 0x000fc800000000ff */
[----:B------:R-:W-:-:S13]  /*04d0*/  ISETP.NE.AND P0, PT, R3, 0x1ff, PT ;  /* 0x000001ff0300780c */ /* 0x000fda0003f05270 */
[----:B------:R-:W-:Y:S05]  /*04e0*/  @!P0 BRA `(.L_x_1) ;  /* 0x0000001800288947 */ /* 0x000fea0003800000 */
[----:B------:R-:W-:Y:S01]  /*04f0*/  LOP3.LUT R3, R4, 0x1, RZ, 0xc0, !PT ;  /* 0x0000000104037812 */ /* 0x000fe200078ec0ff */
[----:B------:R-:W-:Y:S01]  /*0500*/  BSSY.RECONVERGENT B6, `(.L_x_2) ;  /* 0x000002c000067945 */ /* 0x000fe20003800200 */
[----:B------:R-:W-:Y:S02]  /*0510*/  IMAD.MOV.U32 R17, RZ, RZ, RZ ;  /* 0x000000ffff117224 */ /* 0x000fe400078e00ff */
[----:B------:R-:W-:-:S13]  /*0520*/  ISETP.NE.U32.AND P0, PT, R3, 0x1, PT ;  /* 0x000000010300780c */ /* 0x000fda0003f05070 */
[----:B------:R-:W-:Y:S05]  /*0530*/  @!P0 BRA `(.L_x_3) ;  /* 0x0000000000a08947 */ /* 0x000fea0003800000 */
[----:B------:R-:W-:Y:S02]  /*0540*/  R2UR UR4, R22 ;  /* 0x00000000160472ca */ /* 0x000fe400000e0000 */
[----:B------:R-:W-:-:S13]  /*0550*/  R2UR UR5, R23 ;  /* 0x00000000170572ca */ /* 0x000fda00000e0000 */
[----:B------:R-:W2:Y:S01]  /*0560*/  LD.E.U8 R3, desc[UR4][R18.64] ;  /* 0x0000000412037980 */ /* 0x000ea2000c101100 */
[----:B------:R-:W-:Y:S01]  /*0570*/  R2UR UR8, R22 ;  /* 0x00000000160872ca */ /* 0x000fe200000e0000 */
[----:B------:R-:W-:Y:S01]  /*0580*/  IMAD.MOV.U32 R4, RZ, RZ, R18 ;  /* 0x000000ffff047224 */ /* 0x000fe200078e0012 */
[----:B------:R-:W-:Y:S01]  /*0590*/  R2UR UR9, R23 ;  /* 0x00000000170972ca */ /* 0x000fe200000e0000 */
[----:B------:R-:W-:Y:S01]  /*05a0*/  IMAD.MOV.U32 R5, RZ, RZ, R19 ;  /* 0x000000ffff057224 */ /* 0x000fe200078e0013 */
[----:B------:R-:W-:Y:S01]  /*05b0*/  MOV R20, 0x690 ;  /* 0x0000069000147802 */ /* 0x000fe20000000f00 */
[----:B------:R-:W-:Y:S01]  /*05c0*/  IMAD.MOV.U32 R21, RZ, RZ, 0x0 ;  /* 0x00000000ff157424 */ /* 0x000fe200078e00ff */
[----:B--2---:R-:W-:-:S04]  /*05d0*/  ISETP.NE.AND P0, PT, R3, RZ, PT ;  /* 0x000000ff0300720c */ /* 0x004fc80003f05270 */
[----:B------:R-:W-:-:S05]  /*05e0*/  SEL R9, RZ, 0x1, P0 ;  /* 0x00000001ff097807 */ /* 0x000fca0000000000 */
[----:B------:R0:W-:Y:S04]  /*05f0*/  ST.E.U8 desc[UR8][R18.64], R9 ;  /* 0x0000000912007985 */ /* 0x0001e8000c101108 */
[C---:B------:R-:W-:Y:S02]  /*0600*/  @P0 R2UR UR4, R22.reuse ;  /* 0x00000000160402ca */ /* 0x040fe400000e0000 */
[C---:B------:R-:W-:Y:S02]  /*0610*/  @P0 R2UR UR5, R23.reuse ;  /* 0x00000000170502ca */ /* 0x040fe400000e0000 */
[----:B------:R-:W-:Y:S02]  /*0620*/  @!P0 R2UR UR6, R22 ;  /* 0x00000000160682ca */ /* 0x000fe400000e0000 */
[----:B------:R-:W-:-:S02]  /*0630*/  @!P0 R2UR UR7, R23 ;  /* 0x00000000170782ca */ /* 0x000fc400000e0000 */
[----:B------:R-:W-:Y:S02]  /*0640*/  @P0 LOP3.LUT R3, R0, 0x1, RZ, 0xfc, !PT ;  /* 0x0000000100030812 */ /* 0x000fe400078efcff */
[----:B------:R-:W-:-:S05]  /*0650*/  @!P0 LOP3.LUT R7, R7, 0x1, RZ, 0xfc, !PT ;  /* 0x0000000107078812 */ /* 0x000fca00078efcff */
[----:B------:R0:W-:Y:S04]  /*0660*/  @P0 ST.E.U16 desc[UR4][R18.64+0x2], R3 ;  /* 0x0000020312000985 */ /* 0x0001e8000c101504 */
[----:B------:R0:W-:Y:S02]  /*0670*/  @!P0 ST.E.U16 desc[UR6][R18.64+0x4], R7 ;  /* 0x0000040712008985 */ /* 0x0001e4000c101506 */
[----:B0-----:R-:W-:Y:S05]  /*0680*/  CALL.REL.NOINC `($_Z15GPU_multi_countP5BoardPii$_Z13regular_countP5Board) ;  /* 0xfffffff800a47944 */ /* 0x001fea0003c3ffff */
[C---:B------:R-:W-:Y:S02]  /*0690*/  R2UR UR8, R22.reuse ;  /* 0x00000000160872ca */ /* 0x040fe400000e0000 */
[C---:B------:R-:W-:Y:S02]  /*06a0*/  R2UR UR9, R23.reuse ;  /* 0x00000000170972ca */ /* 0x040fe400000e0000 */
[C---:B------:R-:W-:Y:S02]  /*06b0*/  R2UR UR4, R22.reuse ;  /* 0x00000000160472ca */ /* 0x040fe400000e0000 */
[C---:B------:R-:W-:Y:S02]  /*06c0*/  R2UR UR5, R23.reuse ;  /* 0x00000000170572ca */ /* 0x040fe400000e0000 */
[----:B------:R-:W-:Y:S02]  /*06d0*/  R2UR UR6, R22 ;  /* 0x00000000160672ca */ /* 0x000fe400000e0000 */
[----:B------:R-:W-:-:S05]  /*06e0*/  R2UR UR7, R23 ;  /* 0x00000000170772ca */ /* 0x000fca00000e0000 */
[----:B------:R-:W2:Y:S04]  /*06f0*/  LD.E.U8 R3, desc[UR8][R18.64] ;  /* 0x0000000812037980 */ /* 0x000ea8000c101100 */
[----:B------:R-:W3:Y:S04]  /*0700*/  LD.E.U16 R0, desc[UR4][R18.64+0x4] ;  /* 0x0000040412007980 */ /* 0x000ee8000c101500 */
[----:B------:R-:W4:Y:S01]  /*0710*/  LD.E.U16 R5, desc[UR6][R18.64+0x2] ;  /* 0x0000020612057980 */ /* 0x000f22000c101500 */
[----:B------:R-:W-:Y:S01]  /*0720*/  IMAD.MOV.U32 R17, RZ, RZ, R4 ;  /* 0x000000ffff117224 */ /* 0x000fe200078e0004 */
[----:B--2---:R-:W-:-:S02]  /*0730*/  ISETP.NE.AND P0, PT, R3, RZ, PT ;  /* 0x000000ff0300720c */ /* 0x004fc40003f05270 */
[----:B---3--:R-:W-:Y:S02]  /*0740*/  LOP3.LUT R3, R0, 0xfffe, RZ, 0xc0, !PT ;  /* 0x0000fffe00037812 */ /* 0x008fe400078ec0ff */
[----:B------:R-:W-:Y:S02]  /*0750*/  SEL R9, RZ, 0x1, P0 ;  /* 0x00000001ff097807 */ /* 0x000fe40000000000 */
[----:B----4-:R-:W-:Y:S01]  /*0760*/  LOP3.LUT R5, R5, 0xfffe, RZ, 0xc0, !PT ;  /* 0x0000fffe05057812 */ /* 0x010fe200078ec0ff */
[----:B------:R0:W-:Y:S01]  /*0770*/  ST.E.U16 desc[UR4][R18.64+0x4], R3 ;  /* 0x0000040312007985 */ /* 0x0001e2000c101504 */
[----:B------:R-:W-:Y:S02]  /*0780*/  PRMT R7, R3, 0x7610, R7 ;  /* 0x0000761003077816 */ /* 0x000fe40000000007 */
[----:B------:R-:W-:Y:S01]  /*0790*/  PRMT R0, R5, 0x7610, R0 ;  /* 0x0000761005007816 */ /* 0x000fe20000000000 */
[----:B------:R0:W-:Y:S04]  /*07a0*/  ST.E.U16 desc[UR6][R18.64+0x2], R5 ;  /* 0x0000020512007985 */ /* 0x0001e8000c101506 */
[----:B------:R0:W-:Y:S02]  /*07b0*/  ST.E.U8 desc[UR8][R18.64], R9 ;  /* 0x0000000912007985 */ /* 0x0001e4000c101108 */
.L_x_3:
[----:B------:R-:W-:Y:S05]  /*07c0*/  BSYNC.RECONVERGENT B6 ;  /* 0x0000000000067941 */ /* 0x000fea0003800200 */
.L_x_2:
[----:B------:R-:W-:Y:S01]  /*07d0*/  LOP3.LUT P0, RZ, R7, 0x2, R0, 0xc8, !PT ;  /* 0x0000000207ff7812 */ /* 0x000fe2000780c800 */
[----:B------:R-:W-:-:S12]  /*07e0*/  BSSY.RECONVERGENT B6, `(.L_x_4) ;  /* 0x000002a000067945 */ /* 0x000fd80003800200 */
[----:B------:R-:W-:Y:S05]  /*07f0*/  @P0 BRA `(.L_x_5) ;  /* 0x0000000000a00947 */ /* 0x000fea0003800000 */
[----:B------:R-:W-:Y:S02]  /*0800*/  R2UR UR4, R22 ;  /* 0x00000000160472ca */ /* 0x000fe400000e0000 */
[----:B------:R-:W-:-:S13]  /*0810*/  R2UR UR5, R23 ;  /* 0x00000000170572ca */ /* 0x000fda00000e0000 */
[----:B0-----:R-:W2:Y:S01]  /*0820*/  LD.E.U8 R3, desc[UR4][R18.64] ;  /* 0x0000000412037980 */ /* 0x001ea2000c101100 */
        /* <DEDUP_REMOVED lines=27> */
[----:B------:R-:W-:Y:S01]  /*09e0*/  IMAD.IADD R17, R17, 0x1, R4 ;  /* 0x0000000111117824 */ /* 0x000fe200078e0204 */
        /* <DEDUP_REMOVED lines=9> */
.L_x_5:
[----:B------:R-:W-:Y:S05]  /*0a80*/  BSYNC.RECONVERGENT B6 ;  /* 0x0000000000067941 */ /* 0x000fea0003800200 */
.L_x_4:
[----:B------:R-:W-:Y:S01]  /*0a90*/  LOP3.LUT P0, RZ, R7, 0x4, R0, 0xc8, !PT ;  /* 0x0000000407ff7812 */ /* 0x000fe2000780c800 */
[----:B------:R-:W-:-:S12]  /*0aa0*/  BSSY.RECONVERGENT B6, `(.L_x_6) ;  /* 0x000002a000067945 */ /* 0x000fd80003800200 */
[----:B------:R-:W-:Y:S05]  /*0ab0*/  @P0 BRA `(.L_x_7) ;  /* 0x0000000000a00947 */ /* 0x000fea0003800000 */
[----:B------:R-:W-:Y:S02]  /*0ac0*/  R2UR UR4, R22 ;  /* 0x00000000160472ca */ /* 0x000fe400000e0000 */
[----:B------:R-:W-:-:S13]  /*0ad0*/  R2UR UR5, R23 ;  /* 0x00000000170572ca */ /* 0x000fda00000e0000 */
[----:B01----:R-:W2:Y:S01]  /*0ae0*/  LD.E.U8 R3, desc[UR4][R18.64] ;  /* 0x0000000412037980 */ /* 0x003ea2000c101100 */
        /* <DEDUP_REMOVED lines=37> */
.L_x_7:
[----:B------:R-:W-:Y:S05]  /*0d40*/  BSYNC.RECONVERGENT B6 ;  /* 0x0000000000067941 */ /* 0x000fea0003800200 */
.L_x_6:
[----:B------:R-:W-:Y:S01]  /*0d50*/  LOP3.LUT P0, RZ, R7, 0x8, R0, 0xc8, !PT ;  /* 0x0000000807ff7812 */ /* 0x000fe2000780c800 */
[----:B------:R-:W-:-:S12]  /*0d60*/  BSSY.RECONVERGENT B6, `(.L_x_8) ;  /* 0x000002a000067945 */ /* 0x000fd80003800200 */
[----:B------:R-:W-:Y:S05]  /*0d70*/  @P0 BRA `(.L_x_9) ;  /* 0x0000000000a00947 */ /* 0x000fea0003800000 */
[----:B------:R-:W-:Y:S02]  /*0d80*/  R2UR UR4, R22 ;  /* 0x00000000160472ca */ /* 0x000fe400000e0000 */
[----:B------:R-:W-:-:S13]  /*0d90*/  R2UR UR5, R23 ;  /* 0x00000000170572ca */ /* 0x000fda00000e0000 */
[----:B012---:R-:W2:Y:S01]  /*0da0*/  LD.E.U8 R3, desc[UR4][R18.64] ;  /* 0x0000000412037980 */ /* 0x007ea2000c101100 */
        /* <DEDUP_REMOVED lines=37> */
.L_x_9:
[----:B------:R-:W-:Y:S05]  /*1000*/  BSYNC.RECONVERGENT B6 ;  /* 0x0000000000067941 */ /* 0x000fea0003800200 */
.L_x_8:
[----:B------:R-:W-:Y:S01]  /*1010*/  LOP3.LUT P0, RZ, R7, 0x10, R0, 0xc8, !PT ;  /* 0x0000001007ff7812 */ /* 0x000fe2000780c800 */
[----:B------:R-:W-:-:S12]  /*1020*/  BSSY.RECONVERGENT B6, `(.L_x_10) ;  /* 0x000002a000067945 */ /* 0x000fd80003800200 */
[----:B------:R-:W-:Y:S05]  /*1030*/  @P0 BRA `(.L_x_11) ;  /* 0x0000000000a00947 */ /* 0x000fea0003800000 */
[----:B------:R-:W-:Y:S02]  /*1040*/  R2UR UR4, R22 ;  /* 0x00000000160472ca */ /* 0x000fe400000e0000 */
[----:B------:R-:W-:-:S13]  /*1050*/  R2UR UR5, R23 ;  /* 0x00000000170572ca */ /* 0x000fda00000e0000 */
[----:B0123--:R-:W2:Y:S01]  /*1060*/  LD.E.U8 R3, desc[UR4][R18.64] ;  /* 0x0000000412037980 */ /* 0x00fea2000c101100 */
        /* <DEDUP_REMOVED lines=37> */
.L_x_11:
[----:B------:R-:W-:Y:S05]  /*12c0*/  BSYNC.RECONVERGENT B6 ;  /* 0x0000000000067941 */ /* 0x000fea0003800200 */
.L_x_10:
[----:B------:R-:W-:Y:S01]  /*12d0*/  LOP3.LUT P0, RZ, R7, 0x20, R0, 0xc8, !PT ;  /* 0x0000002007ff7812 */ /* 0x000fe2000780c800 */
[----:B------:R-:W-:-:S12]  /*12e0*/  BSSY.RECONVERGENT B6, `(.L_x_12) ;  /* 0x000002a000067945 */ /* 0x000fd80003800200 */
[----:B------:R-:W-:Y:S05]  /*12f0*/  @P0 BRA `(.L_x_13) ;  /* 0x0000000000a00947 */ /* 0x000fea0003800000 */
[----:B------:R-:W-:Y:S02]  /*1300*/  R2UR UR4, R22 ;  /* 0x00000000160472ca */ /* 0x000fe400000e0000 */
[----:B------:R-:W-:-:S13]  /*1310*/  R2UR UR5, R23 ;  /* 0x00000000170572ca */ /* 0x000fda00000e0000 */
[----:B01234-:R-:W2:Y:S01]  /*1320*/  LD.E.U8 R3, desc[UR4][R18.64] ;  /* 0x0000000412037980 */ /* 0x01fea2000c101100 */
        /* <DEDUP_REMOVED lines=37> */
.L_x_13:
[----:B------:R-:W-:Y:S05]  /*1580*/  BSYNC.RECONVERGENT B6 ;  /* 0x0000000000067941 */ /* 0x000fea0003800200 */
.L_x_12:
        /* <DEDUP_REMOVED lines=43> */
.L_x_15:
[----:B------:R-:W-:Y:S05]  /*1840*/  BSYNC.RECONVERGENT B6 ;  /* 0x0000000000067941 */ /* 0x000fea0003800200 */
.L_x_14:
        /* <DEDUP_REMOVED lines=43> */
.L_x_17:
[----:B------:R-:W-:Y:S05]  /*1b00*/  BSYNC.RECONVERGENT B6 ;  /* 0x0000000000067941 */ /* 0x000fea0003800200 */
.L_x_16:
[----:B------:R-:W-:-:S13]  /*1b10*/  LOP3.LUT P0, RZ, R7, 0x100, R0, 0xc8, !PT ;  /* 0x0000010007ff7812 */ /* 0x000fda000780c800 */
        /* <DEDUP_REMOVED lines=36> */
[----:B------:R0:W-:Y:S04]  /*1d60*/  ST.E.U16 desc[UR4][R18.64+0x4], R3 ;  /* 0x0000040312007985 */ /* 0x0001e8000c101504 */
[----:B------:R0:W-:Y:S04]  /*1d70*/  ST.E.U16 desc[UR6][R18.64+0x2], R5 ;  /* 0x0000020512007985 */ /* 0x0001e8000c101506 */
[----:B------:R0:W-:Y:S02]  /*1d80*/  ST.E.U8 desc[UR8][R18.64], R7 ;  /* 0x0000000712007985 */ /* 0x0001e4000c101108 */
.L_x_1:
[----:B------:R-:W-:Y:S05]  /*1d90*/  BSYNC.RECONVERGENT B7 ;  /* 0x0000000000077941 */ /* 0x000fea0003800200 */
.L_x_0:
[----:B------:R-:W5:Y:S01]  /*1da0*/  LDL R20, [R1+0x14] ;  /* 0x0000140001147983 */ /* 0x000f620000100800 */
[----:B------:R1:W-:Y:S05]  /*1db0*/  BMOV.32 B6, R2 ;  /* 0x0000000206007356 */ /* 0x0003ea0000000000 */
[----:B------:R-:W5:Y:S01]  /*1dc0*/  LDL R21, [R1+0x18] ;  /* 0x0000180001157983 */ /* 0x000f620000100800 */
[----:B------:R2:W-:Y:S05]  /*1dd0*/  BMOV.32 B7, R16 ;  /* 0x0000001007007356 */ /* 0x0005ea0000000000 */
[----:B------:R-:W-:Y:S01]  /*1de0*/  IMAD.MOV.U32 R4, RZ, RZ, R17 ;  /* 0x000000ffff047224 */ /* 0x000fe200078e0011 */
[----:B-1----:R-:W5:Y:S04]  /*1df0*/  LDL R2, [R1] ;  /* 0x0000000001027983 */ /* 0x002f680000100800 */
[----:B--2---:R-:W5:Y:S04]  /*1e00*/  LDL R16, [R1+0x4] ;  /* 0x0000040001107983 */ /* 0x004f680000100800 */
[----:B------:R-:W5:Y:S04]  /*1e10*/  LDL R17, [R1+0x8] ;  /* 0x0000080001117983 */ /* 0x000f680000100800 */
[----:B0--34-:R-:W5:Y:S04]  /*1e20*/  LDL R18, [R1+0xc] ;  /* 0x00000c0001127983 */ /* 0x019f680000100800 */
[----:B------:R-:W5:Y:S04]  /*1e30*/  LDL R19, [R1+0x10] ;  /* 0x0000100001137983 */ /* 0x000f680000100800 */
[----:B------:R-:W5:Y:S04]  /*1e40*/  LDL R22, [R1+0x1c] ;  /* 0x00001c0001167983 */ /* 0x000f680000100800 */
[----:B------:R0:W5:Y:S02]  /*1e50*/  LDL R23, [R1+0x20] ;  /* 0x0000200001177983 */ /* 0x0001640000100800 */
[----:B0-----:R-:W-:Y:S01]  /*1e60*/  VIADD R1, R1, 0x28 ;  /* 0x0000002801017836 */ /* 0x001fe20000000000 */
[----:B-----5:R-:W-:Y:S06]  /*1e70*/  RET.REL.NODEC R20 `(_Z15GPU_multi_countP5BoardPii) ;  /* 0xffffffe014607950 */ /* 0x020fec0003c3ffff */
.L_x_18:
[----:B------:R-:W-:-:S00]  /*1e80*/  BRA `(.L_x_18) ;  /* 0xfffffffc00fc7947 */ /* 0x000fc0000383ffff */
[----:B------:R-:W-:-:S00]  /*1e90*/  NOP ;  /* 0x0000000000007918 */ /* 0x000fc00000000000 */
        /* <DEDUP_REMOVED lines=14> */
.L_x_38:


//--------------------- .text._Z16gpu_single_countP5BoardPi --------------------------
	.section	.text._Z16gpu_single_countP5BoardPi,"ax",@progbits
	.align	128
        .global         _Z16gpu_single_countP5BoardPi
        .type           _Z16gpu_single_countP5BoardPi,@function
        .size           _Z16gpu_single_countP5BoardPi,(.L_x_39 - _Z16gpu_single_countP5BoardPi)
        .other          _Z16gpu_single_countP5BoardPi,@"STO_CUDA_ENTRY STV_DEFAULT"
_Z16gpu_single_countP5BoardPi:
.text._Z16gpu_single_countP5BoardPi:
[----:B------:R-:W0:Y:S08]  /*0000*/  LDC R1, c[0x0][0x37c] ;  /* 0x0000df00ff017b82 */ /* 0x000e300000000800 */
[----:B------:R-:W1:Y:S01]  /*0010*/  LDC.64 R6, c[0x0][0x380] ;  /* 0x0000e000ff067b82 */ /* 0x000e620000000a00 */
[----:B------:R-:W1:Y:S01]  /*0020*/  LDCU.64 UR36, c[0x0][0x358] ;  /* 0x00006b00ff2477ac */ /* 0x000e620008000a00 */
[----:B0-----:R-:W-:Y:S01]  /*0030*/  VIADD R1, R1, 0xfffffff8 ;  /* 0xfffffff801017836 */ /* 0x001fe20000000000 */
[----:B-1----:R-:W2:Y:S04]  /*0040*/  LDG.E.U8 R0, desc[UR36][R6.64] ;  /* 0x0000002406007981 */ /* 0x002ea8000c1e1100 */
[----:B------:R-:W3:Y:S04]  /*0050*/  LDG.E.U16 R2, desc[UR36][R6.64+0x2] ;  /* 0x0000022406027981 */ /* 0x000ee8000c1e1500 */
[----:B------:R-:W4:Y:S01]  /*0060*/  LDG.E.U16 R4, desc[UR36][R6.64+0x4] ;  /* 0x0000042406047981 */ /* 0x000f22000c1e1500 */
[----:B------:R-:W0:Y:S01]  /*0070*/  LDCU UR4, c[0x0][0x2f8] ;  /* 0x00005f00ff0477ac */ /* 0x000e220008000800 */
[----:B------:R-:W1:Y:S01]  /*0080*/  S2R R3, SR_TID.X ;  /* 0x0000000000037919 */ /* 0x000e620000002100 */
[----:B------:R-:W5:Y:S01]  /*0090*/  LDCU UR5, c[0x0][0x2fc] ;  /* 0x00005f80ff0577ac */ /* 0x000f620008000800 */
[----:B-1----:R-:W-:-:S02]  /*00a0*/  ISETP.NE.AND P0, PT, R3, RZ, PT ;  /* 0x000000ff0300720c */ /* 0x002fc40003f05270 */
[----:B0-----:R-:W-:-:S05]  /*00b0*/  IADD3 R3, P1, PT, R1, UR4, RZ ;  /* 0x0000000401037c10 */ /* 0x001fca000ff3e0ff */
[----:B-----5:R-:W-:Y:S01]  /*00c0*/  IMAD.X R5, RZ, RZ, UR5, P1 ;  /* 0x00000005ff057e24 */ /* 0x020fe200088e06ff */
[----:B--2---:R0:W-:Y:S04]  /*00d0*/  STL.U8 [R1], R0 ;  /* 0x0000000001007387 */ /* 0x0041e80000100000 */
[----:B---3--:R0:W-:Y:S04]  /*00e0*/  STL.U16 [R1+0x2], R2 ;  /* 0x0000020201007387 */ /* 0x0081e80000100400 */
[----:B----4-:R0:W-:Y:S01]  /*00f0*/  STL.U16 [R1+0x4], R4 ;  /* 0x0000040401007387 */ /* 0x0101e20000100400 */
[----:B------:R-:W-:Y:S05]  /*0100*/  @P0 EXIT ;  /* 0x000000000000094d */ /* 0x000fea0003800000 */
[----:B0-----:R-:W-:Y:S01]  /*0110*/  IMAD.MOV.U32 R4, RZ, RZ, R3 ;  /* 0x000000ffff047224 */ /* 0x001fe200078e0003 */
[----:B------:R-:W-:Y:S01]  /*0120*/  MOV R20, 0x150 ;  /* 0x0000015000147802 */ /* 0x000fe20000000f00 */
[----:B------:R-:W-:-:S07]  /*0130*/  IMAD.MOV.U32 R21, RZ, RZ, 0x0 ;  /* 0x00000000ff157424 */ /* 0x000fce00078e00ff */
[----:B------:R-:W-:Y:S05]  /*0140*/  CALL.REL.NOINC `($_Z16gpu_single_countP5BoardPi$_Z13regular_countP5Board) ;  /* 0x00000000000c7944 */ /* 0x000fea0003c00000 */
[----:B------:R-:W0:Y:S02]  /*0150*/  LDC.64 R2, c[0x0][0x388] ;  /* 0x0000e200ff027b82 */ /* 0x000e240000000a00 */
[----:B0-----:R-:W-:Y:S01]  /*0160*/  STG.E desc[UR36][R2.64], R4 ;  /* 0x0000000402007986 */ /* 0x001fe2000c101924 */
[----:B------:R-:W-:Y:S05]  /*0170*/  EXIT ;  /* 0x000000000000794d */ /* 0x000fea0003800000 */
        .type           $_Z16gpu_single_countP5BoardPi$_Z13regular_countP5Board,@function
        .size           $_Z16gpu_single_countP5BoardPi$_Z13regular_countP5Board,(.L_x_39 - $_Z16gpu_single_countP5BoardPi$_Z13regular_countP5Board)
$_Z16gpu_single_countP5BoardPi$_Z13regular_countP5Board:
[----:B------:R-:W-:-:S05]  /*0180*/  VIADD R1, R1, 0xffffffd8 ;  /* 0xffffffd801017836 */ /* 0x000fca0000000000 */
[----:B------:R-:W-:Y:S04]  /*0190*/  STL [R1+0x20], R23 ;  /* 0x0000201701007387 */ /* 0x000fe80000100800 */
[----:B------:R-:W-:Y:S04]  /*01a0*/  STL [R1+0x1c], R22 ;  /* 0x00001c1601007387 */ /* 0x000fe80000100800 */
[----:B------:R-:W-:Y:S04]  /*01b0*/  STL [R1+0x18], R21 ;  /* 0x0000181501007387 */ /* 0x000fe80000100800 */
[----:B------:R-:W-:Y:S04]  /*01c0*/  STL [R1+0x14], R20 ;  /* 0x0000141401007387 */ /* 0x000fe80000100800 */
[----:B------:R-:W-:Y:S04]  /*01d0*/  STL [R1+0x8], R17 ;  /* 0x0000081101007387 */ /* 0x000fe80000100800 */
[----:B------:R0:W-:Y:S04]  /*01e0*/  STL [R1+0x4], R16 ;  /* 0x0000041001007387 */ /* 0x0001e80000100800 */
[----:B------:R1:W-:Y:S04]  /*01f0*/  STL [R1], R2 ;  /* 0x0000000201007387 */ /* 0x0003e80000100800 */
[----:B------:R2:W-:Y:S01]  /*0200*/  STL [R1+0x10], R19 ;  /* 0x0000101301007387 */ /* 0x0005e20000100800 */
[----:B0-----:R-:W0:Y:S05]  /*0210*/  BMOV.32.CLEAR R16, B7 ;  /* 0x0000000007107355 */ /* 0x001e2a0000100000 */
[----:B-1----:R-:W1:Y:S05]  /*0220*/  BMOV.32.CLEAR R2, B6 ;  /* 0x0000000006027355 */ /* 0x002e6a0000100000 */
[----:B------:R3:W-:Y:S01]  /*0230*/  STL [R1+0xc], R18 ;  /* 0x00000c1201007387 */ /* 0x0007e20000100800 */
[----:B--2---:R-:W-:-:S02]  /*0240*/  IMAD.MOV.U32 R19, RZ, RZ, R5 ;  /* 0x000000ffff137224 */ /* 0x004fc400078e0005 */
[----:B---3--:R-:W-:Y:S01]  /*0250*/  IMAD.MOV.U32 R18, RZ, RZ, R4 ;  /* 0x000000ffff127224 */ /* 0x008fe200078e0004 */
[----:B------:R-:W2:Y:S02]  /*0260*/  LDC.64 R22, c[0x0][0x358] ;  /* 0x0000d600ff167b82 */ /* 0x000ea40000000a00 */
[----:B--2---:R-:W-:Y:S02]  /*0270*/  R2UR UR4, R22 ;  /* 0x00000000160472ca */ /* 0x004fe400000e0000 */
        /* <DEDUP_REMOVED lines=70> */
[----:B0-----:R-:W-:Y:S05]  /*06e0*/  CALL.REL.NOINC `($_Z16gpu_single_countP5BoardPi$_Z13regular_countP5Board) ;  /* 0xfffffff800a47944 */ /* 0x001fea0003c3ffff */
        /* <DEDUP_REMOVED lines=19> */
.L_x_22:
[----:B------:R-:W-:Y:S05]  /*0820*/  BSYNC.RECONVERGENT B6 ;  /* 0x0000000000067941 */ /* 0x000fea0003800200 */
.L_x_21:
        /* <DEDUP_REMOVED lines=43> */
.L_x_24:
[----:B------:R-:W-:Y:S05]  /*0ae0*/  BSYNC.RECONVERGENT B6 ;  /* 0x0000000000067941 */ /* 0x000fea0003800200 */
.L_x_23:
        /* <DEDUP_REMOVED lines=43> */
.L_x_26:
[----:B------:R-:W-:Y:S05]  /*0da0*/  BSYNC.RECONVERGENT B6 ;  /* 0x0000000000067941 */ /* 0x000fea0003800200 */
.L_x_25:
        /* <DEDUP_REMOVED lines=43> */
.L_x_28:
[----:B------:R-:W-:Y:S05]  /*1060*/  BSYNC.RECONVERGENT B6 ;  /* 0x0000000000067941 */ /* 0x000fea0003800200 */
.L_x_27:
        /* <DEDUP_REMOVED lines=43> */
.L_x_30:
[----:B------:R-:W-:Y:S05]  /*1320*/  BSYNC.RECONVERGENT B6 ;  /* 0x0000000000067941 */ /* 0x000fea0003800200 */
.L_x_29:
        /* <DEDUP_REMOVED lines=43> */
.L_x_32:
[----:B------:R-:W-:Y:S05]  /*15e0*/  BSYNC.RECONVERGENT B6 ;  /* 0x0000000000067941 */ /* 0x000fea0003800200 */
.L_x_31:
        /* <DEDUP_REMOVED lines=43> */
.L_x_34:
[----:B------:R-:W-:Y:S05]  /*18a0*/  BSYNC.RECONVERGENT B6 ;  /* 0x0000000000067941 */ /* 0x000fea0003800200 */
.L_x_33:
        /* <DEDUP_REMOVED lines=43> */
.L_x_36:
[----:B------:R-:W-:Y:S05]  /*1b60*/  BSYNC.RECONVERGENT B6 ;  /* 0x0000000000067941 */ /* 0x000fea0003800200 */
.L_x_35:
        /* <DEDUP_REMOVED lines=40> */
.L_x_20:
[----:B------:R-:W-:Y:S05]  /*1df0*/  BSYNC.RECONVERGENT B7 ;  /* 0x0000000000077941 */ /* 0x000fea0003800200 */
.L_x_19:
        /* <DEDUP_REMOVED lines=13> */
[----:B-----5:R-:W-:Y:S06]  /*1ed0*/  RET.REL.NODEC R20 `(_Z16gpu_single_countP5BoardPi) ;  /* 0xffffffe014487950 */ /* 0x020fec0003c3ffff */
.L_x_37:
        /* <DEDUP_REMOVED lines=10> */
.L_x_39:


//--------------------- .nv.shared.reserved.0     --------------------------
	.section	.nv.shared.reserved.0,"aw",@nobits
	.weak		__nv_reservedSMEM_offset_0_alias
	.size		__nv_reservedSMEM_offset_0_alias, 0, 64
	.other		__nv_reservedSMEM_offset_0_alias,@"STO_CUDA_RESERVED_SHARED STV_DEFAULT"
__nv_reservedSMEM_offset_0_alias:
	.zero		0
	.zero		64


//--------------------- .nv.constant0._Z15GPU_multi_countP5BoardPii --------------------------
	.section	.nv.constant0._Z15GPU_multi_countP5BoardPii,"a",@progbits
	.sectionflags	@""
	.align	4
.nv.constant0._Z15GPU_multi_countP5BoardPii:
	.zero		916


//--------------------- .nv.constant0._Z16gpu_single_countP5BoardPi --------------------------
	.section	.nv.constant0._Z16gpu_single_countP5BoardPi,"a",@progbits
	.sectionflags	@""
	.align	4
.nv.constant0._Z16gpu_single_countP5BoardPi:
	.zero		912


//--------------------- SYMBOLS --------------------------

	.type		.nv.reservedSmem.offset0,@object
	.size		.nv.reservedSmem.offset0,0x4
